	.headerflags	@"EF_CUDA_TEXMODE_UNIFIED EF_CUDA_64BIT_ADDRESS EF_CUDA_ACCELERATORS EF_CUDA_SM90 EF_CUDA_VIRTUAL_SM(EF_CUDA_SM90)"
	.elftype	@"ET_EXEC"


//--------------------- .nv.info                  --------------------------
	.section	.nv.info,"",@"SHT_CUDA_INFO"
	.align	4


	//----- nvinfo : EIATTR_REGCOUNT
	.align		4
        /*0000*/ 	.byte	0x04, 0x2f
        /*0002*/ 	.short	(.L_1 - .L_0)
	.align		4
.L_0:
        /*0004*/ 	.word	index@(triton_poi_fused_add_scatter_2)
        /*0008*/ 	.word	0x0000000e


	//----- nvinfo : EIATTR_MIN_STACK_SIZE
	.align		4
.L_1:
        /*000c*/ 	.byte	0x04, 0x12
        /*000e*/ 	.short	(.L_3 - .L_2)
	.align		4
.L_2:
        /*0010*/ 	.word	index@(triton_poi_fused_add_scatter_2)
        /*0014*/ 	.word	0x00000000


	//----- nvinfo : EIATTR_FRAME_SIZE
	.align		4
.L_3:
        /*0018*/ 	.byte	0x04, 0x11
        /*001a*/ 	.short	(.L_5 - .L_4)
	.align		4
.L_4:
        /*001c*/ 	.word	index@(triton_poi_fused_add_scatter_2)
        /*0020*/ 	.word	0x00000000


	//----- nvinfo : EIATTR_MIN_STACK_SIZE
	.align		4
.L_5:
        /*0024*/ 	.byte	0x04, 0x12
        /*0026*/ 	.short	(.L_7 - .L_6)
	.align		4
.L_6:
        /*0028*/ 	.word	index@(triton_poi_fused_add_scatter_2)
        /*002c*/ 	.word	0x00000000
.L_7:


//--------------------- .nv.info.triton_poi_fused_add_scatter_2 --------------------------
	.section	.nv.info.triton_poi_fused_add_scatter_2,"",@"SHT_CUDA_INFO"
	.sectionflags	@""
	.align	4


	//----- nvinfo : EIATTR_CUDA_API_VERSION
	.align		4
        /*0000*/ 	.byte	0x04, 0x37
        /*0002*/ 	.short	(.L_9 - .L_8)
.L_8:
        /*0004*/ 	.word	0x0000007c


	//----- nvinfo : EIATTR_KPARAM_INFO
	.align		4
.L_9:
        /*0008*/ 	.byte	0x04, 0x17
        /*000a*/ 	.short	(.L_11 - .L_10)
.L_10:
        /*000c*/ 	.word	0x00000000
        /*0010*/ 	.short	0x0002
        /*0012*/ 	.short	0x0010
        /*0014*/ 	.byte	0x00, 0xf0, 0x11, 0x00


	//----- nvinfo : EIATTR_KPARAM_INFO
	.align		4
.L_11:
        /*0018*/ 	.byte	0x04, 0x17
        /*001a*/ 	.short	(.L_13 - .L_12)
.L_12:
        /*001c*/ 	.word	0x00000000
        /*0020*/ 	.short	0x0001
        /*0022*/ 	.short	0x0008
        /*0024*/ 	.byte	0x00, 0xf4, 0x21, 0x00


	//----- nvinfo : EIATTR_KPARAM_INFO
	.align		4
.L_13:
        /*0028*/ 	.byte	0x04, 0x17
        /*002a*/ 	.short	(.L_15 - .L_14)
.L_14:
        /*002c*/ 	.word	0x00000000
        /*0030*/ 	.short	0x0000
        /*0032*/ 	.short	0x0000
        /*0034*/ 	.byte	0x00, 0xf4, 0x21, 0x00


	//----- nvinfo : EIATTR_SPARSE_MMA_MASK
	.align		4
.L_15:
        /*0038*/ 	.byte	0x03, 0x50
        /*003a*/ 	.short	0x0000


	//----- nvinfo : EIATTR_MAXREG_COUNT
	.align		4
        /*003c*/ 	.byte	0x03, 0x1b
        /*003e*/ 	.short	0x00ff


	//----- nvinfo : EIATTR_EXIT_INSTR_OFFSETS
	.align		4
        /*0040*/ 	.byte	0x04, 0x1c
        /*0042*/ 	.short	(.L_17 - .L_16)


	//   ....[0]....
.L_16:
        /*0044*/ 	.word	0x00000190


	//   ....[1]....
        /*0048*/ 	.word	0x000001b0


	//----- nvinfo : EIATTR_REQNTID
	.align		4
.L_17:
        /*004c*/ 	.byte	0x04, 0x10
        /*004e*/ 	.short	(.L_19 - .L_18)
.L_18:
        /*0050*/ 	.word	0x00000020
        /*0054*/ 	.word	0x00000001
        /*0058*/ 	.word	0x00000001


	//----- nvinfo : EIATTR_CBANK_PARAM_SIZE
	.align		4
.L_19:
        /*005c*/ 	.byte	0x03, 0x19
        /*005e*/ 	.short	0x0014


	//----- nvinfo : EIATTR_PARAM_CBANK
	.align		4
        /*0060*/ 	.byte	0x04, 0x0a
        /*0062*/ 	.short	(.L_21 - .L_20)
	.align		4
.L_20:
        /*0064*/ 	.word	index@(.nv.constant0.triton_poi_fused_add_scatter_2)
        /*0068*/ 	.short	0x0210
        /*006a*/ 	.short	0x0014


	//----- nvinfo : EIATTR_SW_WAR
	.align		4
.L_21:
        /*006c*/ 	.byte	0x04, 0x36
        /*006e*/ 	.short	(.L_23 - .L_22)
.L_22:
        /*0070*/ 	.word	0x00000008
.L_23:


//--------------------- .nv.callgraph             --------------------------
	.section	.nv.callgraph,"",@"SHT_CUDA_CALLGRAPH"
	.align	4
	.sectionentsize	8
	.align		4
        /*0000*/ 	.word	0x00000000
	.align		4
        /*0004*/ 	.word	0xffffffff
	.align		4
        /*0008*/ 	.word	0x00000000
	.align		4
        /*000c*/ 	.word	0xfffffffe
	.align		4
        /*0010*/ 	.word	0x00000000
	.align		4
        /*0014*/ 	.word	0xfffffffd
	.align		4
        /*0018*/ 	.word	0x00000000
	.align		4
        /*001c*/ 	.word	0xfffffffc


//--------------------- .text.triton_poi_fused_add_scatter_2 --------------------------
	.section	.text.triton_poi_fused_add_scatter_2,"ax",@progbits
	.align	128
        .global         triton_poi_fused_add_scatter_2
        .type           triton_poi_fused_add_scatter_2,@function
        .size           triton_poi_fused_add_scatter_2,(.L_x_1 - triton_poi_fused_add_scatter_2)
        .other          triton_poi_fused_add_scatter_2,@"STO_CUDA_ENTRY STV_DEFAULT"
triton_poi_fused_add_scatter_2:
.text.triton_poi_fused_add_scatter_2:
[----:B------:R-:W0:Y:S02]  /*0000*/  LDC R1, c[0x0][0x28] ;  /* 0x00000a00ff017b82 */ /* 0x000e240000000800 */
[----:B------:R-:W1:Y:S01]  /*0010*/  S2R R10, SR_TID.X ;  /* 0x00000000000a7919 */ /* 0x000e620000002100 */
[----:B------:R-:W2:Y:S01]  /*0020*/  LDC.64 R2, c[0x0][0x210] ;  /* 0x00008400ff027b82 */ /* 0x000ea20000000a00 */
[----:B------:R-:W-:Y:S01]  /*0030*/  IMAD.MOV.U32 R8, RZ, RZ, RZ ;  /* 0x000000ffff087224 */ /* 0x000fe200078e00ff */
[----:B------:R-:W-:Y:S01]  /*0040*/  ULDC.64 UR4, c[0x0][0x208] ;  /* 0x0000820000047ab9 */ /* 0x000fe20000000a00 */
[----:B------:R-:W3:Y:S05]  /*0050*/  S2R R9, SR_CTAID.X ;  /* 0x0000000000097919 */ /* 0x000eea0000002500 */
[----:B------:R-:W4:Y:S01]  /*0060*/  LDC.64 R6, c[0x0][0x218] ;  /* 0x00008600ff067b82 */ /* 0x000f220000000a00 */
[----:B-1----:R-:W-:-:S05]  /*0070*/  LOP3.LUT R0, R10, 0xf, RZ, 0xc0, !PT ;  /* 0x0000000f0a007812 */ /* 0x002fca00078ec0ff */
[----:B---3--:R-:W-:-:S05]  /*0080*/  IMAD R9, R9, 0x10, R0 ;  /* 0x0000001009097824 */ /* 0x008fca00078e0200 */
[----:B------:R-:W-:Y:S02]  /*0090*/  SHF.R.S32.HI R0, RZ, 0x1f, R9 ;  /* 0x0000001fff007819 */ /* 0x000fe40000011409 */
[----:B------:R-:W-:Y:S02]  /*00a0*/  ISETP.GE.AND P0, PT, R9, 0x10, PT ;  /* 0x000000100900780c */ /* 0x000fe40003f06270 */
[----:B------:R-:W-:-:S04]  /*00b0*/  LEA.HI R0, R0, R9, RZ, 0x2 ;  /* 0x0000000900007211 */ /* 0x000fc800078f10ff */
[----:B------:R-:W-:-:S05]  /*00c0*/  LOP3.LUT R0, R0, 0xfffffffc, RZ, 0xc0, !PT ;  /* 0xfffffffc00007812 */ /* 0x000fca00078ec0ff */
[----:B--2---:R-:W-:-:S05]  /*00d0*/  IMAD.WIDE R2, R0, 0x4, R2 ;  /* 0x0000000400027825 */ /* 0x004fca00078e0202 */
[----:B------:R-:W2:Y:S01]  /*00e0*/  @!P0 LDG.E.EL R8, desc[UR4][R2.64] ;  /* 0x0000000402088981 */ /* 0x000ea2000c2e1900 */
[----:B------:R-:W-:Y:S01]  /*00f0*/  LOP3.LUT P0, RZ, R10, 0x10, RZ, 0xc0, !PT ;  /* 0x000000100aff7812 */ /* 0x000fe2000780c0ff */
[C---:B------:R-:W-:Y:S02]  /*0100*/  IMAD.IADD R11, R9.reuse, 0x1, -R0 ;  /* 0x00000001090b7824 */ /* 0x040fe400078e0a00 */
[----:B------:R-:W-:Y:S01]  /*0110*/  IMAD.MOV.U32 R0, RZ, RZ, 0x3f800008 ;  /* 0x3f800008ff007424 */ /* 0x000fe200078e00ff */
[----:B------:R-:W-:Y:S01]  /*0120*/  ISETP.LT.AND P0, PT, R9, 0x10, !P0 ;  /* 0x000000100900780c */ /* 0x000fe20004701270 */
[----:B--2---:R-:W1:Y:S02]  /*0130*/  F2I.S64.TRUNC R4, R8 ;  /* 0x0000000800047311 */ /* 0x004e64000020d900 */
[----:B-1----:R-:W-:Y:S02]  /*0140*/  ISETP.NE.U32.AND P1, PT, R4, R11, PT ;  /* 0x0000000b0400720c */ /* 0x002fe40003f25070 */
[----:B------:R-:W-:-:S04]  /*0150*/  SHF.R.S32.HI R11, RZ, 0x1f, R11 ;  /* 0x0000001fff0b7819 */ /* 0x000fc8000001140b */
[----:B------:R-:W-:Y:S01]  /*0160*/  ISETP.NE.AND.EX P1, PT, R5, R11, PT, P1 ;  /* 0x0000000b0500720c */ /* 0x000fe20003f25310 */
[----:B----4-:R-:W-:-:S03]  /*0170*/  IMAD.WIDE R4, R9, 0x4, R6 ;  /* 0x0000000409047825 */ /* 0x010fc600078e0206 */
[----:B------:R-:W-:Y:S01]  /*0180*/  SEL R3, R0, 0x358637bd, !P1 ;  /* 0x358637bd00037807 */ /* 0x000fe20004800000 */
[----:B------:R-:W-:Y:S08]  /*0190*/  @!P0 EXIT ;  /* 0x000000000000894d */ /* 0x000ff00003800000 */
[----:B------:R-:W-:Y:S01]  /*01a0*/  STG.E desc[UR4][R4.64], R3 ;  /* 0x0000000304007986 */ /* 0x000fe2000c101904 */
[----:B------:R-:W-:Y:S05]  /*01b0*/  EXIT ;  /* 0x000000000000794d */ /* 0x000fea0003800000 */
.L_x_0:
[----:B------:R-:W-:-:S00]  /*01c0*/  BRA `(.L_x_0) ;  /* 0xfffffffc00fc7947 */ /* 0x000fc0000383ffff */
[----:B------:R-:W-:-:S00]  /*01d0*/  NOP ;  /* 0x0000000000007918 */ /* 0x000fc00000000000 */
        /* <DEDUP_REMOVED lines=10> */
.L_x_1:


//--------------------- .nv.constant0.triton_poi_fused_add_scatter_2 --------------------------
	.section	.nv.constant0.triton_poi_fused_add_scatter_2,"a",@progbits
	.sectionflags	@""
	.align	4
.nv.constant0.triton_poi_fused_add_scatter_2:
	.zero		548
